	.headerflags	@"EF_CUDA_TEXMODE_UNIFIED EF_CUDA_64BIT_ADDRESS EF_CUDA_ACCELERATORS EF_CUDA_SM90 EF_CUDA_VIRTUAL_SM(EF_CUDA_SM90)"
	.elftype	@"ET_EXEC"


//--------------------- .nv.info                  --------------------------
	.section	.nv.info,"",@"SHT_CUDA_INFO"
	.align	4


	//----- nvinfo : EIATTR_REGCOUNT
	.align		4
        /*0000*/ 	.byte	0x04, 0x2f
        /*0002*/ 	.short	(.L_1 - .L_0)
	.align		4
.L_0:
        /*0004*/ 	.word	index@(triton_poi_fused_convolution_relu_34)
        /*0008*/ 	.word	0x00000012


	//----- nvinfo : EIATTR_MIN_STACK_SIZE
	.align		4
.L_1:
        /*000c*/ 	.byte	0x04, 0x12
        /*000e*/ 	.short	(.L_3 - .L_2)
	.align		4
.L_2:
        /*0010*/ 	.word	index@(triton_poi_fused_convolution_relu_34)
        /*0014*/ 	.word	0x00000000


	//----- nvinfo : EIATTR_FRAME_SIZE
	.align		4
.L_3:
        /*0018*/ 	.byte	0x04, 0x11
        /*001a*/ 	.short	(.L_5 - .L_4)
	.align		4
.L_4:
        /*001c*/ 	.word	index@(triton_poi_fused_convolution_relu_34)
        /*0020*/ 	.word	0x00000000


	//----- nvinfo : EIATTR_MIN_STACK_SIZE
	.align		4
.L_5:
        /*0024*/ 	.byte	0x04, 0x12
        /*0026*/ 	.short	(.L_7 - .L_6)
	.align		4
.L_6:
        /*0028*/ 	.word	index@(triton_poi_fused_convolution_relu_34)
        /*002c*/ 	.word	0x00000000
.L_7:


//--------------------- .nv.info.triton_poi_fused_convolution_relu_34 --------------------------
	.section	.nv.info.triton_poi_fused_convolution_relu_34,"",@"SHT_CUDA_INFO"
	.sectionflags	@""
	.align	4


	//----- nvinfo : EIATTR_CUDA_API_VERSION
	.align		4
        /*0000*/ 	.byte	0x04, 0x37
        /*0002*/ 	.short	(.L_9 - .L_8)
.L_8:
        /*0004*/ 	.word	0x0000007c


	//----- nvinfo : EIATTR_KPARAM_INFO
	.align		4
.L_9:
        /*0008*/ 	.byte	0x04, 0x17
        /*000a*/ 	.short	(.L_11 - .L_10)
.L_10:
        /*000c*/ 	.word	0x00000000
        /*0010*/ 	.short	0x0002
        /*0012*/ 	.short	0x0010
        /*0014*/ 	.byte	0x00, 0xf0, 0x11, 0x00


	//----- nvinfo : EIATTR_KPARAM_INFO
	.align		4
.L_11:
        /*0018*/ 	.byte	0x04, 0x17
        /*001a*/ 	.short	(.L_13 - .L_12)
.L_12:
        /*001c*/ 	.word	0x00000000
        /*0020*/ 	.short	0x0001
        /*0022*/ 	.short	0x0008
        /*0024*/ 	.byte	0x00, 0xf4, 0x21, 0x00


	//----- nvinfo : EIATTR_KPARAM_INFO
	.align		4
.L_13:
        /*0028*/ 	.byte	0x04, 0x17
        /*002a*/ 	.short	(.L_15 - .L_14)
.L_14:
        /*002c*/ 	.word	0x00000000
        /*0030*/ 	.short	0x0000
        /*0032*/ 	.short	0x0000
        /*0034*/ 	.byte	0x00, 0xf4, 0x21, 0x00


	//----- nvinfo : EIATTR_SPARSE_MMA_MASK
	.align		4
.L_15:
        /*0038*/ 	.byte	0x03, 0x50
        /*003a*/ 	.short	0x0000


	//----- nvinfo : EIATTR_MAXREG_COUNT
	.align		4
        /*003c*/ 	.byte	0x03, 0x1b
        /*003e*/ 	.short	0x00ff


	//----- nvinfo : EIATTR_EXIT_INSTR_OFFSETS
	.align		4
        /*0040*/ 	.byte	0x04, 0x1c
        /*0042*/ 	.short	(.L_17 - .L_16)


	//   ....[0]....
.L_16:
        /*0044*/ 	.word	0x00000370


	//----- nvinfo : EIATTR_REQNTID
	.align		4
.L_17:
        /*0048*/ 	.byte	0x04, 0x10
        /*004a*/ 	.short	(.L_19 - .L_18)
.L_18:
        /*004c*/ 	.word	0x00000080
        /*0050*/ 	.word	0x00000001
        /*0054*/ 	.word	0x00000001


	//----- nvinfo : EIATTR_CBANK_PARAM_SIZE
	.align		4
.L_19:
        /*0058*/ 	.byte	0x03, 0x19
        /*005a*/ 	.short	0x0014


	//----- nvinfo : EIATTR_PARAM_CBANK
	.align		4
        /*005c*/ 	.byte	0x04, 0x0a
        /*005e*/ 	.short	(.L_21 - .L_20)
	.align		4
.L_20:
        /*0060*/ 	.word	index@(.nv.constant0.triton_poi_fused_convolution_relu_34)
        /*0064*/ 	.short	0x0210
        /*0066*/ 	.short	0x0014


	//----- nvinfo : EIATTR_SW_WAR
	.align		4
.L_21:
        /*0068*/ 	.byte	0x04, 0x36
        /*006a*/ 	.short	(.L_23 - .L_22)
.L_22:
        /*006c*/ 	.word	0x00000008
.L_23:


//--------------------- .nv.callgraph             --------------------------
	.section	.nv.callgraph,"",@"SHT_CUDA_CALLGRAPH"
	.align	4
	.sectionentsize	8
	.align		4
        /*0000*/ 	.word	0x00000000
	.align		4
        /*0004*/ 	.word	0xffffffff
	.align		4
        /*0008*/ 	.word	0x00000000
	.align		4
        /*000c*/ 	.word	0xfffffffe
	.align		4
        /*0010*/ 	.word	0x00000000
	.align		4
        /*0014*/ 	.word	0xfffffffd
	.align		4
        /*0018*/ 	.word	0x00000000
	.align		4
        /*001c*/ 	.word	0xfffffffc


//--------------------- .text.triton_poi_fused_convolution_relu_34 --------------------------
	.section	.text.triton_poi_fused_convolution_relu_34,"ax",@progbits
	.align	128
        .global         triton_poi_fused_convolution_relu_34
        .type           triton_poi_fused_convolution_relu_34,@function
        .size           triton_poi_fused_convolution_relu_34,(.L_x_1 - triton_poi_fused_convolution_relu_34)
        .other          triton_poi_fused_convolution_relu_34,@"STO_CUDA_ENTRY STV_DEFAULT"
triton_poi_fused_convolution_relu_34:
.text.triton_poi_fused_convolution_relu_34:
[----:B------:R-:W-:Y:S01]  /*0000*/  LDC R1, c[0x0][0x28] ;  /* 0x00000a00ff017b82 */ /* 0x000fe20000000800 */
[----:B------:R-:W1:Y:S07]  /*0010*/  S2R R0, SR_TID.X ;  /* 0x0000000000007919 */ /* 0x000e6e0000002100 */
[----:B------:R-:W2:Y:S01]  /*0020*/  LDC.64 R2, c[0x0][0x218] ;  /* 0x00008600ff027b82 */ /* 0x000ea20000000a00 */
[----:B------:R-:W-:Y:S01]  /*0030*/  ULDC.64 UR4, c[0x0][0x208] ;  /* 0x0000820000047ab9 */ /* 0x000fe20000000a00 */
[----:B------:R-:W3:Y:S06]  /*0040*/  S2R R9, SR_CTAID.X ;  /* 0x0000000000097919 */ /* 0x000eec0000002500 */
[----:B------:R-:W4:Y:S01]  /*0050*/  LDC.64 R4, c[0x0][0x210] ;  /* 0x00008400ff047b82 */ /* 0x000f220000000a00 */
[----:B-1----:R-:W-:-:S05]  /*0060*/  IMAD.SHL.U32 R0, R0, 0x4, RZ ;  /* 0x0000000400007824 */ /* 0x002fca00078e00ff */
[----:B------:R-:W-:-:S05]  /*0070*/  LOP3.LUT R0, R0, 0x1fc, RZ, 0xc0, !PT ;  /* 0x000001fc00007812 */ /* 0x000fca00078ec0ff */
[----:B---3--:R-:W-:-:S04]  /*0080*/  IMAD R9, R9, 0x400, R0 ;  /* 0x0000040009097824 */ /* 0x008fc800078e0200 */
[----:B------:R-:W-:-:S04]  /*0090*/  IMAD.HI R6, R9, 0x1948b0fd, RZ ;  /* 0x1948b0fd09067827 */ /* 0x000fc800078e02ff */
[----:B------:R-:W-:Y:S01]  /*00a0*/  VIADD R0, R9, 0x200 ;  /* 0x0000020009007836 */ /* 0x000fe20000000000 */
[----:B------:R-:W-:-:S03]  /*00b0*/  SHF.R.U32.HI R7, RZ, 0x1f, R6 ;  /* 0x0000001fff077819 */ /* 0x000fc60000011606 */
[----:B------:R-:W-:Y:S01]  /*00c0*/  IMAD.HI R0, R0, 0x1948b0fd, RZ ;  /* 0x1948b0fd00007827 */ /* 0x000fe200078e02ff */
[----:B------:R-:W-:-:S04]  /*00d0*/  LEA.HI.SX32 R7, R6, R7, 0x19 ;  /* 0x0000000706077211 */ /* 0x000fc800078fcaff */
[----:B------:R-:W-:Y:S02]  /*00e0*/  SHF.R.U32.HI R11, RZ, 0x1f, R0 ;  /* 0x0000001fff0b7819 */ /* 0x000fe40000011600 */
[----:B------:R-:W-:Y:S02]  /*00f0*/  LEA.HI R6, R7, R7, RZ, 0x7 ;  /* 0x0000000707067211 */ /* 0x000fe400078f38ff */
[----:B------:R-:W-:Y:S02]  /*0100*/  LEA.HI.SX32 R0, R0, R11, 0x19 ;  /* 0x0000000b00007211 */ /* 0x000fe400078fcaff */
[----:B------:R-:W-:Y:S02]  /*0110*/  LOP3.LUT R6, R6, 0xffffff80, RZ, 0xc0, !PT ;  /* 0xffffff8006067812 */ /* 0x000fe400078ec0ff */
[----:B------:R-:W-:-:S03]  /*0120*/  LEA.HI R8, R0, R0, RZ, 0x7 ;  /* 0x0000000000087211 */ /* 0x000fc600078f38ff */
[----:B------:R-:W-:Y:S01]  /*0130*/  IMAD.IADD R11, R7, 0x1, -R6 ;  /* 0x00000001070b7824 */ /* 0x000fe200078e0a06 */
[----:B------:R-:W-:Y:S01]  /*0140*/  LOP3.LUT R7, R8, 0xffffff80, RZ, 0xc0, !PT ;  /* 0xffffff8008077812 */ /* 0x000fe200078ec0ff */
[----:B----4-:R-:W-:-:S04]  /*0150*/  IMAD.WIDE R8, R9, 0x4, R4 ;  /* 0x0000000409087825 */ /* 0x010fc800078e0204 */
[----:B--2---:R-:W-:-:S04]  /*0160*/  IMAD.WIDE R10, R11, 0x4, R2 ;  /* 0x000000040b0a7825 */ /* 0x004fc800078e0202 */
[----:B------:R-:W-:Y:S02]  /*0170*/  IMAD.IADD R13, R0, 0x1, -R7 ;  /* 0x00000001000d7824 */ /* 0x000fe400078e0a07 */
[----:B------:R-:W2:Y:S02]  /*0180*/  LDG.E.128 R4, desc[UR4][R8.64] ;  /* 0x0000000408047981 */ /* 0x000ea4000c1e1d00 */
[----:B------:R-:W-:Y:S02]  /*0190*/  IMAD.WIDE R2, R13, 0x4, R2 ;  /* 0x000000040d027825 */ /* 0x000fe400078e0202 */
[----:B------:R-:W2:Y:S04]  /*01a0*/  LDG.E.EL R10, desc[UR4][R10.64] ;  /* 0x000000040a0a7981 */ /* 0x000ea8000c2e1900 */
[----:B------:R-:W3:Y:S04]  /*01b0*/  LDG.E.EL R2, desc[UR4][R2.64] ;  /* 0x0000000402027981 */ /* 0x000ee8000c2e1900 */
[----:B------:R-:W3:Y:S01]  /*01c0*/  LDG.E.128 R12, desc[UR4][R8.64+0x800] ;  /* 0x00080004080c7981 */ /* 0x000ee2000c1e1d00 */
[CC--:B--2---:R-:W-:Y:S01]  /*01d0*/  FSETP.GEU.AND P6, PT, R5.reuse, -R10.reuse, PT ;  /* 0x8000000a0500720b */ /* 0x0c4fe20003fce000 */
[--C-:B------:R-:W-:Y:S01]  /*01e0*/  FADD R5, R5, R10.reuse ;  /* 0x0000000a05057221 */ /* 0x100fe20000000000 */
[CC--:B------:R-:W-:Y:S01]  /*01f0*/  FSETP.GEU.AND P0, PT, R6.reuse, -R10.reuse, PT ;  /* 0x8000000a0600720b */ /* 0x0c0fe20003f0e000 */
[--C-:B------:R-:W-:Y:S01]  /*0200*/  FADD R6, R6, R10.reuse ;  /* 0x0000000a06067221 */ /* 0x100fe20000000000 */
[C---:B------:R-:W-:Y:S01]  /*0210*/  FSETP.GEU.AND P1, PT, R7.reuse, -R10, PT ;  /* 0x8000000a0700720b */ /* 0x040fe20003f2e000 */
[----:B------:R-:W-:Y:S01]  /*0220*/  FADD R7, R7, R10 ;  /* 0x0000000a07077221 */ /* 0x000fe20000000000 */
[----:B------:R-:W-:-:S02]  /*0230*/  SEL R5, R5, RZ, P6 ;  /* 0x000000ff05057207 */ /* 0x000fc40003000000 */
[CC--:B---3--:R-:W-:Y:S01]  /*0240*/  FSETP.GEU.AND P3, PT, R13.reuse, -R2.reuse, PT ;  /* 0x800000020d00720b */ /* 0x0c8fe20003f6e000 */
[--C-:B------:R-:W-:Y:S01]  /*0250*/  FADD R13, R13, R2.reuse ;  /* 0x000000020d0d7221 */ /* 0x100fe20000000000 */
[CC--:B------:R-:W-:Y:S01]  /*0260*/  FSETP.GEU.AND P4, PT, R14.reuse, -R2.reuse, PT ;  /* 0x800000020e00720b */ /* 0x0c0fe20003f8e000 */
[--C-:B------:R-:W-:Y:S01]  /*0270*/  FADD R14, R14, R2.reuse ;  /* 0x000000020e0e7221 */ /* 0x100fe20000000000 */
[C---:B------:R-:W-:Y:S01]  /*0280*/  FSETP.GEU.AND P5, PT, R15.reuse, -R2, PT ;  /* 0x800000020f00720b */ /* 0x040fe20003fae000 */
[----:B------:R-:W-:Y:S01]  /*0290*/  FADD R15, R15, R2 ;  /* 0x000000020f0f7221 */ /* 0x000fe20000000000 */
[C---:B------:R-:W-:Y:S01]  /*02a0*/  FSETP.GEU.AND P2, PT, R4.reuse, -R10, PT ;  /* 0x8000000a0400720b */ /* 0x040fe20003f4e000 */
[----:B------:R-:W-:Y:S01]  /*02b0*/  FADD R4, R4, R10 ;  /* 0x0000000a04047221 */ /* 0x000fe20000000000 */
[C---:B------:R-:W-:Y:S01]  /*02c0*/  FSETP.GEU.AND P6, PT, R12.reuse, -R2, PT ;  /* 0x800000020c00720b */ /* 0x040fe20003fce000 */
[----:B------:R-:W-:Y:S01]  /*02d0*/  FADD R2, R12, R2 ;  /* 0x000000020c027221 */ /* 0x000fe20000000000 */
[----:B------:R-:W-:-:S02]  /*02e0*/  SEL R6, R6, RZ, P0 ;  /* 0x000000ff06067207 */ /* 0x000fc40000000000 */
[----:B------:R-:W-:Y:S02]  /*02f0*/  SEL R7, R7, RZ, P1 ;  /* 0x000000ff07077207 */ /* 0x000fe40000800000 */
[----:B------:R-:W-:Y:S02]  /*0300*/  SEL R4, R4, RZ, P2 ;  /* 0x000000ff04047207 */ /* 0x000fe40001000000 */
[----:B------:R-:W-:Y:S02]  /*0310*/  SEL R13, R13, RZ, P3 ;  /* 0x000000ff0d0d7207 */ /* 0x000fe40001800000 */
[----:B------:R-:W-:Y:S01]  /*0320*/  SEL R14, R14, RZ, P4 ;  /* 0x000000ff0e0e7207 */ /* 0x000fe20002000000 */
[----:B------:R-:W-:Y:S01]  /*0330*/  STG.E.128 desc[UR4][R8.64], R4 ;  /* 0x0000000408007986 */ /* 0x000fe2000c101d04 */
[----:B------:R-:W-:Y:S02]  /*0340*/  SEL R15, R15, RZ, P5 ;  /* 0x000000ff0f0f7207 */ /* 0x000fe40002800000 */
[----:B------:R-:W-:-:S05]  /*0350*/  SEL R12, R2, RZ, P6 ;  /* 0x000000ff020c7207 */ /* 0x000fca0003000000 */
[----:B------:R-:W-:Y:S01]  /*0360*/  STG.E.128 desc[UR4][R8.64+0x800], R12 ;  /* 0x0008000c08007986 */ /* 0x000fe2000c101d04 */
[----:B------:R-:W-:Y:S05]  /*0370*/  EXIT ;  /* 0x000000000000794d */ /* 0x000fea0003800000 */
.L_x_0:
[----:B------:R-:W-:-:S00]  /*0380*/  BRA `(.L_x_0) ;  /* 0xfffffffc00fc7947 */ /* 0x000fc0000383ffff */
[----:B------:R-:W-:-:S00]  /*0390*/  NOP ;  /* 0x0000000000007918 */ /* 0x000fc00000000000 */
        /* <DEDUP_REMOVED lines=14> */
.L_x_1:


//--------------------- .nv.constant0.triton_poi_fused_convolution_relu_34 --------------------------
	.section	.nv.constant0.triton_poi_fused_convolution_relu_34,"a",@progbits
	.sectionflags	@""
	.align	4
.nv.constant0.triton_poi_fused_convolution_relu_34:
	.zero		548
